//
// Generated by NVIDIA NVVM Compiler
//
// Compiler Build ID: CL-36424714
// Cuda compilation tools, release 13.0, V13.0.88
// Based on NVVM 20.0.0
//

.version 9.0
.target sm_100
.address_size 64

	// .globl	_Z3CalPiS_S_i

.visible .entry _Z3CalPiS_S_i(
	.param .u64 .ptr .align 1 _Z3CalPiS_S_i_param_0,
	.param .u64 .ptr .align 1 _Z3CalPiS_S_i_param_1,
	.param .u64 .ptr .align 1 _Z3CalPiS_S_i_param_2,
	.param .u32 _Z3CalPiS_S_i_param_3
)
{
	.reg .b32 	%r<14>;
	.reg .b64 	%rd<11>;

	ld.param.u64 	%rd1, [_Z3CalPiS_S_i_param_0];
	ld.param.u64 	%rd2, [_Z3CalPiS_S_i_param_1];
	ld.param.u64 	%rd3, [_Z3CalPiS_S_i_param_2];
	ld.param.u32 	%r1, [_Z3CalPiS_S_i_param_3];
	cvta.to.global.u64 	%rd4, %rd3;
	cvta.to.global.u64 	%rd5, %rd2;
	cvta.to.global.u64 	%rd6, %rd1;
	mov.u32 	%r2, %ctaid.y;
	mov.u32 	%r3, %ntid.y;
	mov.u32 	%r4, %tid.y;
	mad.lo.s32 	%r5, %r2, %r3, %r4;
	mov.u32 	%r6, %ctaid.x;
	mov.u32 	%r7, %ntid.x;
	mov.u32 	%r8, %tid.x;
	mad.lo.s32 	%r9, %r6, %r7, %r8;
	mad.lo.s32 	%r10, %r1, %r5, %r9;
	mul.wide.s32 	%rd7, %r10, 4;
	add.s64 	%rd8, %rd6, %rd7;
	ld.global.u32 	%r11, [%rd8];
	sub.s64 	%rd9, %rd5, %rd7;
	ld.global.u32 	%r12, [%rd9+262140];
	mul.lo.s32 	%r13, %r12, %r11;
	add.s64 	%rd10, %rd4, %rd7;
	st.global.u32 	[%rd10], %r13;
	ret;

}


// ===== COMPILED SASS (sm_100) =====

	.target	sm_100

	.elftype	@"ET_EXEC"


//--------------------- .note.nv.tkinfo           --------------------------
	.section	.note.nv.tkinfo,"",@"SHT_NOTE"
	.sectionflags	@"SHF_NOTE_NV_TKINFO"
	.tkinfo
        /*0018*/ 	.word	0x00000002
        /*0030*/ 	.string	""
        /*0030*/ 	.string	"ptxas"
        /*0030*/ 	.string	"Cuda compilation tools, release 13.0, V13.0.88"
        /*0030*/ 	.string	"Build cuda_13.0.r13.0/compiler.36424714_0"
        /*0030*/ 	.string	"-arch sm_100 -m 64 "



//--------------------- .note.nv.cuinfo           --------------------------
	.section	.note.nv.cuinfo,"",@"SHT_NOTE"
	.sectionflags	@"SHF_NOTE_NV_CUINFO"
        /*0018*/ 	.short	0x0002
        /*001a*/ 	.short	0x0064
        /*001c*/ 	.short	0x0082
	.zero		2


//--------------------- .nv.info                  --------------------------
	.section	.nv.info,"",@"SHT_CUDA_INFO"
	.align	4


	//----- nvinfo : EIATTR_REGCOUNT
	.align		4
        /*0000*/ 	.byte	0x04, 0x2f
        /*0002*/ 	.short	(.L_1 - .L_0)
	.align		4
.L_0:
        /*0004*/ 	.word	index@(_Z3CalPiS_S_i)
        /*0008*/ 	.word	0x0000000c


	//----- nvinfo : EIATTR_FRAME_SIZE
	.align		4
.L_1:
        /*000c*/ 	.byte	0x04, 0x11
        /*000e*/ 	.short	(.L_3 - .L_2)
	.align		4
.L_2:
        /*0010*/ 	.word	index@(_Z3CalPiS_S_i)
        /*0014*/ 	.word	0x00000000


	//----- nvinfo : EIATTR_MIN_STACK_SIZE
	.align		4
.L_3:
        /*0018*/ 	.byte	0x04, 0x12
        /*001a*/ 	.short	(.L_5 - .L_4)
	.align		4
.L_4:
        /*001c*/ 	.word	index@(_Z3CalPiS_S_i)
        /*0020*/ 	.word	0x00000000
.L_5:


//--------------------- .nv.compat                --------------------------
	.section	.nv.compat,"",@"SHT_CUDA_COMPAT_INFO"
	.align	4
        /*0000*/ 	.byte	0x02, 0x09, 0x00, 0x00, 0x02, 0x02, 0x01, 0x00, 0x02, 0x05, 0x05, 0x00, 0x03, 0x07, 0x01, 0x01
        /*0010*/ 	.byte	0x02, 0x03, 0x00, 0x00, 0x02, 0x06, 0x01, 0x00, 0x04, 0x0b, 0x08, 0x00, 0x09, 0x00, 0x00, 0x00
        /*0020*/ 	.byte	0x00, 0x00, 0x00, 0x00


//--------------------- .nv.info._Z3CalPiS_S_i    --------------------------
	.section	.nv.info._Z3CalPiS_S_i,"",@"SHT_CUDA_INFO"
	.sectionflags	@""
	.align	4


	//----- nvinfo : EIATTR_CUDA_API_VERSION
	.align		4
        /*0000*/ 	.byte	0x04, 0x37
        /*0002*/ 	.short	(.L_7 - .L_6)
.L_6:
        /*0004*/ 	.word	0x00000082


	//----- nvinfo : EIATTR_KPARAM_INFO
	.align		4
.L_7:
        /*0008*/ 	.byte	0x04, 0x17
        /*000a*/ 	.short	(.L_9 - .L_8)
.L_8:
        /*000c*/ 	.word	0x00000000
        /*0010*/ 	.short	0x0003
        /*0012*/ 	.short	0x0018
        /*0014*/ 	.byte	0x00, 0xf0, 0x11, 0x00


	//----- nvinfo : EIATTR_KPARAM_INFO
	.align		4
.L_9:
        /*0018*/ 	.byte	0x04, 0x17
        /*001a*/ 	.short	(.L_11 - .L_10)
.L_10:
        /*001c*/ 	.word	0x00000000
        /*0020*/ 	.short	0x0002
        /*0022*/ 	.short	0x0010
        /*0024*/ 	.byte	0x00, 0xf5, 0x21, 0x00


	//----- nvinfo : EIATTR_KPARAM_INFO
	.align		4
.L_11:
        /*0028*/ 	.byte	0x04, 0x17
        /*002a*/ 	.short	(.L_13 - .L_12)
.L_12:
        /*002c*/ 	.word	0x00000000
        /*0030*/ 	.short	0x0001
        /*0032*/ 	.short	0x0008
        /*0034*/ 	.byte	0x00, 0xf5, 0x21, 0x00


	//----- nvinfo : EIATTR_KPARAM_INFO
	.align		4
.L_13:
        /*0038*/ 	.byte	0x04, 0x17
        /*003a*/ 	.short	(.L_15 - .L_14)
.L_14:
        /*003c*/ 	.word	0x00000000
        /*0040*/ 	.short	0x0000
        /*0042*/ 	.short	0x0000
        /*0044*/ 	.byte	0x00, 0xf5, 0x21, 0x00


	//----- nvinfo : EIATTR_SPARSE_MMA_MASK
	.align		4
.L_15:
        /*0048*/ 	.byte	0x03, 0x50
        /*004a*/ 	.short	0x0000


	//----- nvinfo : EIATTR_MAXREG_COUNT
	.align		4
        /*004c*/ 	.byte	0x03, 0x1b
        /*004e*/ 	.short	0x00ff


	//----- nvinfo : EIATTR_MERCURY_ISA_VERSION
	.align		4
        /*0050*/ 	.byte	0x03, 0x5f
        /*0052*/ 	.short	0x0101


	//----- nvinfo : EIATTR_VRC_CTA_INIT_COUNT
	.align		4
        /*0054*/ 	.byte	0x02, 0x4a
	.zero		1
	.zero		1


	//----- nvinfo : EIATTR_EXIT_INSTR_OFFSETS
	.align		4
        /*0058*/ 	.byte	0x04, 0x1c
        /*005a*/ 	.short	(.L_17 - .L_16)


	//   ....[0]....
.L_16:
        /*005c*/ 	.word	0x00000190


	//----- nvinfo : EIATTR_CBANK_PARAM_SIZE
	.align		4
.L_17:
        /*0060*/ 	.byte	0x03, 0x19
        /*0062*/ 	.short	0x001c


	//----- nvinfo : EIATTR_PARAM_CBANK
	.align		4
        /*0064*/ 	.byte	0x04, 0x0a
        /*0066*/ 	.short	(.L_19 - .L_18)
	.align		4
.L_18:
        /*0068*/ 	.word	index@(.nv.constant0._Z3CalPiS_S_i)
        /*006c*/ 	.short	0x0380
        /*006e*/ 	.short	0x001c


	//----- nvinfo : EIATTR_SW_WAR
	.align		4
.L_19:
        /*0070*/ 	.byte	0x04, 0x36
        /*0072*/ 	.short	(.L_21 - .L_20)
.L_20:
        /*0074*/ 	.word	0x00000008
.L_21:


//--------------------- .nv.callgraph             --------------------------
	.section	.nv.callgraph,"",@"SHT_CUDA_CALLGRAPH"
	.align	4
	.sectionentsize	8
	.align		4
        /*0000*/ 	.word	0x00000000
	.align		4
        /*0004*/ 	.word	0xffffffff
	.align		4
        /*0008*/ 	.word	0x00000000
	.align		4
        /*000c*/ 	.word	0xfffffffe
	.align		4
        /*0010*/ 	.word	0x00000000
	.align		4
        /*0014*/ 	.word	0xfffffffd
	.align		4
        /*0018*/ 	.word	0x00000000
	.align		4
        /*001c*/ 	.word	0xfffffffc


//--------------------- .text._Z3CalPiS_S_i       --------------------------
	.section	.text._Z3CalPiS_S_i,"ax",@progbits
	.align	128
        .global         _Z3CalPiS_S_i
        .type           _Z3CalPiS_S_i,@function
        .size           _Z3CalPiS_S_i,(.L_x_1 - _Z3CalPiS_S_i)
        .other          _Z3CalPiS_S_i,@"STO_CUDA_ENTRY STV_DEFAULT"
_Z3CalPiS_S_i:
.text._Z3CalPiS_S_i:
[----:B------:R-:W-:Y:S01]  /*0000*/  LDC R1, c[0x0][0x37c] ;  /* 0x0000df00ff017b82 */ /* 0x000fe20000000800 */
[----:B------:R-:W0:Y:S07]  /*0010*/  S2R R3, SR_TID.Y ;  /* 0x0000000000037919 */ /* 0x000e2e0000002200 */
[----:B------:R-:W0:Y:S01]  /*0020*/  S2UR UR4, SR_CTAID.Y ;  /* 0x00000000000479c3 */ /* 0x000e220000002600 */
[----:B------:R-:W1:Y:S01]  /*0030*/  LDCU UR6, c[0x0][0x398] ;  /* 0x00007300ff0677ac */ /* 0x000e620008000800 */
[----:B------:R-:W2:Y:S01]  /*0040*/  S2R R5, SR_TID.X ;  /* 0x0000000000057919 */ /* 0x000ea20000002100 */
[----:B------:R-:W3:Y:S05]  /*0050*/  LDCU.128 UR8, c[0x0][0x380] ;  /* 0x00007000ff0877ac */ /* 0x000eea0008000c00 */
[----:B------:R-:W0:Y:S08]  /*0060*/  LDC R0, c[0x0][0x364] ;  /* 0x0000d900ff007b82 */ /* 0x000e300000000800 */
[----:B------:R-:W2:Y:S08]  /*0070*/  S2UR UR5, SR_CTAID.X ;  /* 0x00000000000579c3 */ /* 0x000eb00000002500 */
[----:B------:R-:W2:Y:S01]  /*0080*/  LDC R2, c[0x0][0x360] ;  /* 0x0000d800ff027b82 */ /* 0x000ea20000000800 */
[----:B0-----:R-:W-:-:S02]  /*0090*/  IMAD R0, R0, UR4, R3 ;  /* 0x0000000400007c24 */ /* 0x001fc4000f8e0203 */
[----:B--2---:R-:W-:Y:S01]  /*00a0*/  IMAD R3, R2, UR5, R5 ;  /* 0x0000000502037c24 */ /* 0x004fe2000f8e0205 */
[----:B------:R-:W0:Y:S03]  /*00b0*/  LDCU.64 UR4, c[0x0][0x358] ;  /* 0x00006b00ff0477ac */ /* 0x000e260008000a00 */
[----:B-1----:R-:W-:Y:S01]  /*00c0*/  IMAD R3, R0, UR6, R3 ;  /* 0x0000000600037c24 */ /* 0x002fe2000f8e0203 */
[----:B------:R-:W1:Y:S03]  /*00d0*/  LDCU.64 UR6, c[0x0][0x390] ;  /* 0x00007200ff0677ac */ /* 0x000e660008000a00 */
[----:B------:R-:W-:-:S03]  /*00e0*/  IMAD.WIDE R2, R3, 0x4, RZ ;  /* 0x0000000403027825 */ /* 0x000fc600078e02ff */
[C---:B---3--:R-:W-:Y:S02]  /*00f0*/  IADD3 R6, P1, PT, -R2.reuse, UR10, RZ ;  /* 0x0000000a02067c10 */ /* 0x048fe4000ff3e1ff */
[----:B------:R-:W-:Y:S02]  /*0100*/  IADD3 R4, P0, PT, R2, UR8, RZ ;  /* 0x0000000802047c10 */ /* 0x000fe4000ff1e0ff */
[C---:B------:R-:W-:Y:S02]  /*0110*/  IADD3.X R7, PT, PT, ~R3.reuse, UR11, RZ, P1, !PT ;  /* 0x0000000b03077c10 */ /* 0x040fe40008ffe5ff */
[----:B------:R-:W-:-:S04]  /*0120*/  IADD3.X R5, PT, PT, R3, UR9, RZ, P0, !PT ;  /* 0x0000000903057c10 */ /* 0x000fc800087fe4ff */
[----:B0-----:R-:W2:Y:S04]  /*0130*/  LDG.E R7, desc[UR4][R6.64+0x3fffc] ;  /* 0x03fffc0406077981 */ /* 0x001ea8000c1e1900 */
[----:B------:R-:W2:Y:S01]  /*0140*/  LDG.E R4, desc[UR4][R4.64] ;  /* 0x0000000404047981 */ /* 0x000ea2000c1e1900 */
[----:B-1----:R-:W-:-:S04]  /*0150*/  IADD3 R2, P0, PT, R2, UR6, RZ ;  /* 0x0000000602027c10 */ /* 0x002fc8000ff1e0ff */
[----:B------:R-:W-:Y:S01]  /*0160*/  IADD3.X R3, PT, PT, R3, UR7, RZ, P0, !PT ;  /* 0x0000000703037c10 */ /* 0x000fe200087fe4ff */
[----:B--2---:R-:W-:-:S05]  /*0170*/  IMAD R9, R4, R7, RZ ;  /* 0x0000000704097224 */ /* 0x004fca00078e02ff */
[----:B------:R-:W-:Y:S01]  /*0180*/  STG.E desc[UR4][R2.64], R9 ;  /* 0x0000000902007986 */ /* 0x000fe2000c101904 */
[----:B------:R-:W-:Y:S05]  /*0190*/  EXIT ;  /* 0x000000000000794d */ /* 0x000fea0003800000 */
.L_x_0:
[----:B------:R-:W-:-:S00]  /*01a0*/  BRA `(.L_x_0) ;  /* 0xfffffffc00fc7947 */ /* 0x000fc0000383ffff */
[----:B------:R-:W-:-:S00]  /*01b0*/  NOP ;  /* 0x0000000000007918 */ /* 0x000fc00000000000 */
        /* <DEDUP_REMOVED lines=12> */
.L_x_1:


//--------------------- .nv.shared.reserved.0     --------------------------
	.section	.nv.shared.reserved.0,"aw",@nobits
	.weak		__nv_reservedSMEM_offset_0_alias
	.size		__nv_reservedSMEM_offset_0_alias, 0, 64
	.other		__nv_reservedSMEM_offset_0_alias,@"STO_CUDA_RESERVED_SHARED STV_DEFAULT"
__nv_reservedSMEM_offset_0_alias:
	.zero		0
	.zero		64


//--------------------- .nv.constant0._Z3CalPiS_S_i --------------------------
	.section	.nv.constant0._Z3CalPiS_S_i,"a",@progbits
	.sectionflags	@""
	.align	4
.nv.constant0._Z3CalPiS_S_i:
	.zero		924


//--------------------- SYMBOLS --------------------------

	.type		.nv.reservedSmem.offset0,@object
	.size		.nv.reservedSmem.offset0,0x4
